//
// Generated by NVIDIA NVVM Compiler
//
// Compiler Build ID: CL-36424714
// Cuda compilation tools, release 13.0, V13.0.88
// Based on NVVM 20.0.0
//

.version 9.0
.target sm_100
.address_size 64

	// .globl	vec_add

.visible .entry vec_add(
	.param .u64 .ptr .align 1 vec_add_param_0,
	.param .u64 .ptr .align 1 vec_add_param_1,
	.param .u64 .ptr .align 1 vec_add_param_2,
	.param .u32 vec_add_param_3
)
{
	.reg .pred 	%p<2>;
	.reg .b32 	%r<6>;
	.reg .b32 	%f<4>;
	.reg .b64 	%rd<11>;

	ld.param.u64 	%rd1, [vec_add_param_0];
	ld.param.u64 	%rd2, [vec_add_param_1];
	ld.param.u64 	%rd3, [vec_add_param_2];
	ld.param.u32 	%r2, [vec_add_param_3];
	mov.u32 	%r3, %ctaid.x;
	mov.u32 	%r4, %ntid.x;
	mov.u32 	%r5, %tid.x;
	mad.lo.s32 	%r1, %r3, %r4, %r5;
	setp.ge.s32 	%p1, %r1, %r2;
	@%p1 bra 	$L__BB0_2;
	cvta.to.global.u64 	%rd4, %rd1;
	cvta.to.global.u64 	%rd5, %rd2;
	cvta.to.global.u64 	%rd6, %rd3;
	mul.wide.s32 	%rd7, %r1, 4;
	add.s64 	%rd8, %rd4, %rd7;
	ld.global.f32 	%f1, [%rd8];
	add.s64 	%rd9, %rd5, %rd7;
	ld.global.f32 	%f2, [%rd9];
	add.f32 	%f3, %f1, %f2;
	add.s64 	%rd10, %rd6, %rd7;
	st.global.f32 	[%rd10], %f3;
$L__BB0_2:
	ret;

}


// ===== COMPILED SASS (sm_100) =====

	.target	sm_100

	.elftype	@"ET_EXEC"


//--------------------- .note.nv.tkinfo           --------------------------
	.section	.note.nv.tkinfo,"",@"SHT_NOTE"
	.sectionflags	@"SHF_NOTE_NV_TKINFO"
	.tkinfo
        /*0018*/ 	.word	0x00000002
        /*0030*/ 	.string	""
        /*0030*/ 	.string	"ptxas"
        /*0030*/ 	.string	"Cuda compilation tools, release 13.0, V13.0.88"
        /*0030*/ 	.string	"Build cuda_13.0.r13.0/compiler.36424714_0"
        /*0030*/ 	.string	"-arch sm_100 -m 64 "



//--------------------- .note.nv.cuinfo           --------------------------
	.section	.note.nv.cuinfo,"",@"SHT_NOTE"
	.sectionflags	@"SHF_NOTE_NV_CUINFO"
        /*0018*/ 	.short	0x0002
        /*001a*/ 	.short	0x0064
        /*001c*/ 	.short	0x0082
	.zero		2


//--------------------- .nv.info                  --------------------------
	.section	.nv.info,"",@"SHT_CUDA_INFO"
	.align	4


	//----- nvinfo : EIATTR_REGCOUNT
	.align		4
        /*0000*/ 	.byte	0x04, 0x2f
        /*0002*/ 	.short	(.L_1 - .L_0)
	.align		4
.L_0:
        /*0004*/ 	.word	index@(vec_add)
        /*0008*/ 	.word	0x0000000c


	//----- nvinfo : EIATTR_FRAME_SIZE
	.align		4
.L_1:
        /*000c*/ 	.byte	0x04, 0x11
        /*000e*/ 	.short	(.L_3 - .L_2)
	.align		4
.L_2:
        /*0010*/ 	.word	index@(vec_add)
        /*0014*/ 	.word	0x00000000


	//----- nvinfo : EIATTR_MIN_STACK_SIZE
	.align		4
.L_3:
        /*0018*/ 	.byte	0x04, 0x12
        /*001a*/ 	.short	(.L_5 - .L_4)
	.align		4
.L_4:
        /*001c*/ 	.word	index@(vec_add)
        /*0020*/ 	.word	0x00000000
.L_5:


//--------------------- .nv.compat                --------------------------
	.section	.nv.compat,"",@"SHT_CUDA_COMPAT_INFO"
	.align	4
        /*0000*/ 	.byte	0x02, 0x09, 0x00, 0x00, 0x02, 0x02, 0x01, 0x00, 0x02, 0x05, 0x05, 0x00, 0x03, 0x07, 0x01, 0x01
        /*0010*/ 	.byte	0x02, 0x03, 0x00, 0x00, 0x02, 0x06, 0x01, 0x00, 0x04, 0x0b, 0x08, 0x00, 0x09, 0x00, 0x00, 0x00
        /*0020*/ 	.byte	0x00, 0x00, 0x00, 0x00


//--------------------- .nv.info.vec_add          --------------------------
	.section	.nv.info.vec_add,"",@"SHT_CUDA_INFO"
	.sectionflags	@""
	.align	4


	//----- nvinfo : EIATTR_CUDA_API_VERSION
	.align		4
        /*0000*/ 	.byte	0x04, 0x37
        /*0002*/ 	.short	(.L_7 - .L_6)
.L_6:
        /*0004*/ 	.word	0x00000082


	//----- nvinfo : EIATTR_KPARAM_INFO
	.align		4
.L_7:
        /*0008*/ 	.byte	0x04, 0x17
        /*000a*/ 	.short	(.L_9 - .L_8)
.L_8:
        /*000c*/ 	.word	0x00000000
        /*0010*/ 	.short	0x0003
        /*0012*/ 	.short	0x0018
        /*0014*/ 	.byte	0x00, 0xf0, 0x11, 0x00


	//----- nvinfo : EIATTR_KPARAM_INFO
	.align		4
.L_9:
        /*0018*/ 	.byte	0x04, 0x17
        /*001a*/ 	.short	(.L_11 - .L_10)
.L_10:
        /*001c*/ 	.word	0x00000000
        /*0020*/ 	.short	0x0002
        /*0022*/ 	.short	0x0010
        /*0024*/ 	.byte	0x00, 0xf5, 0x21, 0x00


	//----- nvinfo : EIATTR_KPARAM_INFO
	.align		4
.L_11:
        /*0028*/ 	.byte	0x04, 0x17
        /*002a*/ 	.short	(.L_13 - .L_12)
.L_12:
        /*002c*/ 	.word	0x00000000
        /*0030*/ 	.short	0x0001
        /*0032*/ 	.short	0x0008
        /*0034*/ 	.byte	0x00, 0xf5, 0x21, 0x00


	//----- nvinfo : EIATTR_KPARAM_INFO
	.align		4
.L_13:
        /*0038*/ 	.byte	0x04, 0x17
        /*003a*/ 	.short	(.L_15 - .L_14)
.L_14:
        /*003c*/ 	.word	0x00000000
        /*0040*/ 	.short	0x0000
        /*0042*/ 	.short	0x0000
        /*0044*/ 	.byte	0x00, 0xf5, 0x21, 0x00


	//----- nvinfo : EIATTR_SPARSE_MMA_MASK
	.align		4
.L_15:
        /*0048*/ 	.byte	0x03, 0x50
        /*004a*/ 	.short	0x0000


	//----- nvinfo : EIATTR_MAXREG_COUNT
	.align		4
        /*004c*/ 	.byte	0x03, 0x1b
        /*004e*/ 	.short	0x00ff


	//----- nvinfo : EIATTR_MERCURY_ISA_VERSION
	.align		4
        /*0050*/ 	.byte	0x03, 0x5f
        /*0052*/ 	.short	0x0101


	//----- nvinfo : EIATTR_VRC_CTA_INIT_COUNT
	.align		4
        /*0054*/ 	.byte	0x02, 0x4a
	.zero		1
	.zero		1


	//----- nvinfo : EIATTR_EXIT_INSTR_OFFSETS
	.align		4
        /*0058*/ 	.byte	0x04, 0x1c
        /*005a*/ 	.short	(.L_17 - .L_16)


	//   ....[0]....
.L_16:
        /*005c*/ 	.word	0x00000070


	//   ....[1]....
        /*0060*/ 	.word	0x00000130


	//----- nvinfo : EIATTR_CBANK_PARAM_SIZE
	.align		4
.L_17:
        /*0064*/ 	.byte	0x03, 0x19
        /*0066*/ 	.short	0x001c


	//----- nvinfo : EIATTR_PARAM_CBANK
	.align		4
        /*0068*/ 	.byte	0x04, 0x0a
        /*006a*/ 	.short	(.L_19 - .L_18)
	.align		4
.L_18:
        /*006c*/ 	.word	index@(.nv.constant0.vec_add)
        /*0070*/ 	.short	0x0380
        /*0072*/ 	.short	0x001c


	//----- nvinfo : EIATTR_SW_WAR
	.align		4
.L_19:
        /*0074*/ 	.byte	0x04, 0x36
        /*0076*/ 	.short	(.L_21 - .L_20)
.L_20:
        /*0078*/ 	.word	0x00000008
.L_21:


//--------------------- .nv.callgraph             --------------------------
	.section	.nv.callgraph,"",@"SHT_CUDA_CALLGRAPH"
	.align	4
	.sectionentsize	8
	.align		4
        /*0000*/ 	.word	0x00000000
	.align		4
        /*0004*/ 	.word	0xffffffff
	.align		4
        /*0008*/ 	.word	0x00000000
	.align		4
        /*000c*/ 	.word	0xfffffffe
	.align		4
        /*0010*/ 	.word	0x00000000
	.align		4
        /*0014*/ 	.word	0xfffffffd
	.align		4
        /*0018*/ 	.word	0x00000000
	.align		4
        /*001c*/ 	.word	0xfffffffc


//--------------------- .text.vec_add             --------------------------
	.section	.text.vec_add,"ax",@progbits
	.align	128
        .global         vec_add
        .type           vec_add,@function
        .size           vec_add,(.L_x_1 - vec_add)
        .other          vec_add,@"STO_CUDA_ENTRY STV_DEFAULT"
vec_add:
.text.vec_add:
[----:B------:R-:W-:Y:S01]  /*0000*/  LDC R1, c[0x0][0x37c] ;  /* 0x0000df00ff017b82 */ /* 0x000fe20000000800 */
[----:B------:R-:W0:Y:S07]  /*0010*/  S2R R0, SR_TID.X ;  /* 0x0000000000007919 */ /* 0x000e2e0000002100 */
[----:B------:R-:W0:Y:S01]  /*0020*/  S2UR UR4, SR_CTAID.X ;  /* 0x00000000000479c3 */ /* 0x000e220000002500 */
[----:B------:R-:W1:Y:S07]  /*0030*/  LDCU UR5, c[0x0][0x398] ;  /* 0x00007300ff0577ac */ /* 0x000e6e0008000800 */
[----:B------:R-:W0:Y:S02]  /*0040*/  LDC R9, c[0x0][0x360] ;  /* 0x0000d800ff097b82 */ /* 0x000e240000000800 */
[----:B0-----:R-:W-:-:S05]  /*0050*/  IMAD R9, R9, UR4, R0 ;  /* 0x0000000409097c24 */ /* 0x001fca000f8e0200 */
[----:B-1----:R-:W-:-:S13]  /*0060*/  ISETP.GE.AND P0, PT, R9, UR5, PT ;  /* 0x0000000509007c0c */ /* 0x002fda000bf06270 */
[----:B------:R-:W-:Y:S05]  /*0070*/  @P0 EXIT ;  /* 0x000000000000094d */ /* 0x000fea0003800000 */
[----:B------:R-:W0:Y:S01]  /*0080*/  LDC.64 R2, c[0x0][0x380] ;  /* 0x0000e000ff027b82 */ /* 0x000e220000000a00 */
[----:B------:R-:W1:Y:S07]  /*0090*/  LDCU.64 UR4, c[0x0][0x358] ;  /* 0x00006b00ff0477ac */ /* 0x000e6e0008000a00 */
[----:B------:R-:W2:Y:S08]  /*00a0*/  LDC.64 R4, c[0x0][0x388] ;  /* 0x0000e200ff047b82 */ /* 0x000eb00000000a00 */
[----:B------:R-:W3:Y:S01]  /*00b0*/  LDC.64 R6, c[0x0][0x390] ;  /* 0x0000e400ff067b82 */ /* 0x000ee20000000a00 */
[----:B0-----:R-:W-:-:S06]  /*00c0*/  IMAD.WIDE R2, R9, 0x4, R2 ;  /* 0x0000000409027825 */ /* 0x001fcc00078e0202 */
[----:B-1----:R-:W4:Y:S01]  /*00d0*/  LDG.E R2, desc[UR4][R2.64] ;  /* 0x0000000402027981 */ /* 0x002f22000c1e1900 */
[----:B--2---:R-:W-:-:S06]  /*00e0*/  IMAD.WIDE R4, R9, 0x4, R4 ;  /* 0x0000000409047825 */ /* 0x004fcc00078e0204 */
[----:B------:R-:W4:Y:S01]  /*00f0*/  LDG.E R5, desc[UR4][R4.64] ;  /* 0x0000000404057981 */ /* 0x000f22000c1e1900 */
[----:B---3--:R-:W-:-:S04]  /*0100*/  IMAD.WIDE R6, R9, 0x4, R6 ;  /* 0x0000000409067825 */ /* 0x008fc800078e0206 */
[----:B----4-:R-:W-:-:S05]  /*0110*/  FADD R9, R2, R5 ;  /* 0x0000000502097221 */ /* 0x010fca0000000000 */
[----:B------:R-:W-:Y:S01]  /*0120*/  STG.E desc[UR4][R6.64], R9 ;  /* 0x0000000906007986 */ /* 0x000fe2000c101904 */
[----:B------:R-:W-:Y:S05]  /*0130*/  EXIT ;  /* 0x000000000000794d */ /* 0x000fea0003800000 */
.L_x_0:
[----:B------:R-:W-:-:S00]  /*0140*/  BRA `(.L_x_0) ;  /* 0xfffffffc00fc7947 */ /* 0x000fc0000383ffff */
[----:B------:R-:W-:-:S00]  /*0150*/  NOP ;  /* 0x0000000000007918 */ /* 0x000fc00000000000 */
        /* <DEDUP_REMOVED lines=10> */
.L_x_1:


//--------------------- .nv.shared.reserved.0     --------------------------
	.section	.nv.shared.reserved.0,"aw",@nobits
	.weak		__nv_reservedSMEM_offset_0_alias
	.size		__nv_reservedSMEM_offset_0_alias, 0, 64
	.other		__nv_reservedSMEM_offset_0_alias,@"STO_CUDA_RESERVED_SHARED STV_DEFAULT"
__nv_reservedSMEM_offset_0_alias:
	.zero		0
	.zero		64


//--------------------- .nv.constant0.vec_add     --------------------------
	.section	.nv.constant0.vec_add,"a",@progbits
	.sectionflags	@""
	.align	4
.nv.constant0.vec_add:
	.zero		924


//--------------------- SYMBOLS --------------------------

	.type		.nv.reservedSmem.offset0,@object
	.size		.nv.reservedSmem.offset0,0x4
